	.headerflags	@"EF_CUDA_TEXMODE_UNIFIED EF_CUDA_64BIT_ADDRESS EF_CUDA_ACCELERATORS EF_CUDA_SM90 EF_CUDA_VIRTUAL_SM(EF_CUDA_SM90)"
	.elftype	@"ET_EXEC"


//--------------------- .nv.info                  --------------------------
	.section	.nv.info,"",@"SHT_CUDA_INFO"
	.align	4


	//----- nvinfo : EIATTR_REGCOUNT
	.align		4
        /*0000*/ 	.byte	0x04, 0x2f
        /*0002*/ 	.short	(.L_3 - .L_2)
	.align		4
.L_2:
        /*0004*/ 	.word	index@(triton_poi_fused__native_batch_norm_legit_no_training_relu_59)
        /*0008*/ 	.word	0x00000011


	//----- nvinfo : EIATTR_MIN_STACK_SIZE
	.align		4
.L_3:
        /*000c*/ 	.byte	0x04, 0x12
        /*000e*/ 	.short	(.L_5 - .L_4)
	.align		4
.L_4:
        /*0010*/ 	.word	index@(triton_poi_fused__native_batch_norm_legit_no_training_relu_59)
        /*0014*/ 	.word	0x00000000


	//----- nvinfo : EIATTR_FRAME_SIZE
	.align		4
.L_5:
        /*0018*/ 	.byte	0x04, 0x11
        /*001a*/ 	.short	(.L_7 - .L_6)
	.align		4
.L_6:
        /*001c*/ 	.word	index@(triton_poi_fused__native_batch_norm_legit_no_training_relu_59)
        /*0020*/ 	.word	0x00000000


	//----- nvinfo : EIATTR_MIN_STACK_SIZE
	.align		4
.L_7:
        /*0024*/ 	.byte	0x04, 0x12
        /*0026*/ 	.short	(.L_9 - .L_8)
	.align		4
.L_8:
        /*0028*/ 	.word	index@(triton_poi_fused__native_batch_norm_legit_no_training_relu_59)
        /*002c*/ 	.word	0x00000000
.L_9:


//--------------------- .nv.info.triton_poi_fused__native_batch_norm_legit_no_training_relu_59 --------------------------
	.section	.nv.info.triton_poi_fused__native_batch_norm_legit_no_training_relu_59,"",@"SHT_CUDA_INFO"
	.sectionflags	@""
	.align	4


	//----- nvinfo : EIATTR_CUDA_API_VERSION
	.align		4
        /*0000*/ 	.byte	0x04, 0x37
        /*0002*/ 	.short	(.L_11 - .L_10)
.L_10:
        /*0004*/ 	.word	0x0000007c


	//----- nvinfo : EIATTR_KPARAM_INFO
	.align		4
.L_11:
        /*0008*/ 	.byte	0x04, 0x17
        /*000a*/ 	.short	(.L_13 - .L_12)
.L_12:
        /*000c*/ 	.word	0x00000000
        /*0010*/ 	.short	0x0006
        /*0012*/ 	.short	0x0030
        /*0014*/ 	.byte	0x00, 0xf0, 0x11, 0x00


	//----- nvinfo : EIATTR_KPARAM_INFO
	.align		4
.L_13:
        /*0018*/ 	.byte	0x04, 0x17
        /*001a*/ 	.short	(.L_15 - .L_14)
.L_14:
        /*001c*/ 	.word	0x00000000
        /*0020*/ 	.short	0x0005
        /*0022*/ 	.short	0x0028
        /*0024*/ 	.byte	0x00, 0xf4, 0x21, 0x00


	//----- nvinfo : EIATTR_KPARAM_INFO
	.align		4
.L_15:
        /*0028*/ 	.byte	0x04, 0x17
        /*002a*/ 	.short	(.L_17 - .L_16)
.L_16:
        /*002c*/ 	.word	0x00000000
        /*0030*/ 	.short	0x0004
        /*0032*/ 	.short	0x0020
        /*0034*/ 	.byte	0x00, 0xf4, 0x21, 0x00


	//----- nvinfo : EIATTR_KPARAM_INFO
	.align		4
.L_17:
        /*0038*/ 	.byte	0x04, 0x17
        /*003a*/ 	.short	(.L_19 - .L_18)
.L_18:
        /*003c*/ 	.word	0x00000000
        /*0040*/ 	.short	0x0003
        /*0042*/ 	.short	0x0018
        /*0044*/ 	.byte	0x00, 0xf4, 0x21, 0x00


	//----- nvinfo : EIATTR_KPARAM_INFO
	.align		4
.L_19:
        /*0048*/ 	.byte	0x04, 0x17
        /*004a*/ 	.short	(.L_21 - .L_20)
.L_20:
        /*004c*/ 	.word	0x00000000
        /*0050*/ 	.short	0x0002
        /*0052*/ 	.short	0x0010
        /*0054*/ 	.byte	0x00, 0xf4, 0x21, 0x00


	//----- nvinfo : EIATTR_KPARAM_INFO
	.align		4
.L_21:
        /*0058*/ 	.byte	0x04, 0x17
        /*005a*/ 	.short	(.L_23 - .L_22)
.L_22:
        /*005c*/ 	.word	0x00000000
        /*0060*/ 	.short	0x0001
        /*0062*/ 	.short	0x0008
        /*0064*/ 	.byte	0x00, 0xf4, 0x21, 0x00


	//----- nvinfo : EIATTR_KPARAM_INFO
	.align		4
.L_23:
        /*0068*/ 	.byte	0x04, 0x17
        /*006a*/ 	.short	(.L_25 - .L_24)
.L_24:
        /*006c*/ 	.word	0x00000000
        /*0070*/ 	.short	0x0000
        /*0072*/ 	.short	0x0000
        /*0074*/ 	.byte	0x00, 0xf4, 0x21, 0x00


	//----- nvinfo : EIATTR_SPARSE_MMA_MASK
	.align		4
.L_25:
        /*0078*/ 	.byte	0x03, 0x50
        /*007a*/ 	.short	0x0000


	//----- nvinfo : EIATTR_MAXREG_COUNT
	.align		4
        /*007c*/ 	.byte	0x03, 0x1b
        /*007e*/ 	.short	0x00ff


	//----- nvinfo : EIATTR_EXIT_INSTR_OFFSETS
	.align		4
        /*0080*/ 	.byte	0x04, 0x1c
        /*0082*/ 	.short	(.L_27 - .L_26)


	//   ....[0]....
.L_26:
        /*0084*/ 	.word	0x00000360


	//----- nvinfo : EIATTR_REQNTID
	.align		4
.L_27:
        /*0088*/ 	.byte	0x04, 0x10
        /*008a*/ 	.short	(.L_29 - .L_28)
.L_28:
        /*008c*/ 	.word	0x00000080
        /*0090*/ 	.word	0x00000001
        /*0094*/ 	.word	0x00000001


	//----- nvinfo : EIATTR_CBANK_PARAM_SIZE
	.align		4
.L_29:
        /*0098*/ 	.byte	0x03, 0x19
        /*009a*/ 	.short	0x0034


	//----- nvinfo : EIATTR_PARAM_CBANK
	.align		4
        /*009c*/ 	.byte	0x04, 0x0a
        /*009e*/ 	.short	(.L_31 - .L_30)
	.align		4
.L_30:
        /*00a0*/ 	.word	index@(.nv.constant0.triton_poi_fused__native_batch_norm_legit_no_training_relu_59)
        /*00a4*/ 	.short	0x0210
        /*00a6*/ 	.short	0x0034


	//----- nvinfo : EIATTR_SW_WAR
	.align		4
.L_31:
        /*00a8*/ 	.byte	0x04, 0x36
        /*00aa*/ 	.short	(.L_33 - .L_32)
.L_32:
        /*00ac*/ 	.word	0x00000008
.L_33:


//--------------------- .nv.callgraph             --------------------------
	.section	.nv.callgraph,"",@"SHT_CUDA_CALLGRAPH"
	.align	4
	.sectionentsize	8
	.align		4
        /*0000*/ 	.word	0x00000000
	.align		4
        /*0004*/ 	.word	0xffffffff
	.align		4
        /*0008*/ 	.word	0x00000000
	.align		4
        /*000c*/ 	.word	0xfffffffe
	.align		4
        /*0010*/ 	.word	0x00000000
	.align		4
        /*0014*/ 	.word	0xfffffffd
	.align		4
        /*0018*/ 	.word	0x00000000
	.align		4
        /*001c*/ 	.word	0xfffffffc


//--------------------- .nv.constant4             --------------------------
	.section	.nv.constant4,"a",@progbits
	.align	8
	.align		8
.nv.constant4:
        /*0000*/ 	.dword	_$_str
	.align		8
        /*0008*/ 	.dword	_$_str_$_2


//--------------------- .text.triton_poi_fused__native_batch_norm_legit_no_training_relu_59 --------------------------
	.section	.text.triton_poi_fused__native_batch_norm_legit_no_training_relu_59,"ax",@progbits
	.align	128
        .global         triton_poi_fused__native_batch_norm_legit_no_training_relu_59
        .type           triton_poi_fused__native_batch_norm_legit_no_training_relu_59,@function
        .size           triton_poi_fused__native_batch_norm_legit_no_training_relu_59,(.L_x_1 - triton_poi_fused__native_batch_norm_legit_no_training_relu_59)
        .other          triton_poi_fused__native_batch_norm_legit_no_training_relu_59,@"STO_CUDA_ENTRY STV_DEFAULT"
triton_poi_fused__native_batch_norm_legit_no_training_relu_59:
.text.triton_poi_fused__native_batch_norm_legit_no_training_relu_59:
[----:B------:R-:W-:Y:S01]  /*0000*/  LDC R1, c[0x0][0x28] ;  /* 0x00000a00ff017b82 */ /* 0x000fe20000000800 */
[----:B------:R-:W1:Y:S07]  /*0010*/  S2R R0, SR_TID.X ;  /* 0x0000000000007919 */ /* 0x000e6e0000002100 */
[----:B------:R-:W2:Y:S01]  /*0020*/  LDC.64 R6, c[0x0][0x220] ;  /* 0x00008800ff067b82 */ /* 0x000ea20000000a00 */
[----:B------:R-:W-:Y:S01]  /*0030*/  ULDC.64 UR4, c[0x0][0x208] ;  /* 0x0000820000047ab9 */ /* 0x000fe20000000a00 */
[----:B------:R-:W3:Y:S06]  /*0040*/  S2R R5, SR_CTAID.X ;  /* 0x0000000000057919 */ /* 0x000eec0000002500 */
[----:B------:R-:W4:Y:S08]  /*0050*/  LDC.64 R8, c[0x0][0x228] ;  /* 0x00008a00ff087b82 */ /* 0x000f300000000a00 */
[----:B------:R-:W5:Y:S01]  /*0060*/  LDC.64 R10, c[0x0][0x230] ;  /* 0x00008c00ff0a7b82 */ /* 0x000f620000000a00 */
[----:B-1----:R-:W-:-:S02]  /*0070*/  SHF.L.U32 R0, R0, 0x1, RZ ;  /* 0x0000000100007819 */ /* 0x002fc400000006ff */
[----:B---3--:R-:W-:Y:S02]  /*0080*/  SHF.R.S32.HI R3, RZ, 0x17, R5 ;  /* 0x00000017ff037819 */ /* 0x008fe40000011405 */
[----:B------:R-:W-:Y:S02]  /*0090*/  LOP3.LUT R0, R0, 0xfe, RZ, 0xc0, !PT ;  /* 0x000000fe00007812 */ /* 0x000fe400078ec0ff */
[----:B------:R-:W-:Y:S02]  /*00a0*/  SGXT R3, R3, 0x1 ;  /* 0x000000010303781a */ /* 0x000fe40000000200 */
[----:B------:R-:W-:-:S04]  /*00b0*/  LEA R0, R5, R0, 0x8 ;  /* 0x0000000005007211 */ /* 0x000fc800078e40ff */
[----:B------:R-:W-:-:S04]  /*00c0*/  LEA.HI R3, R3, R0, RZ, 0x4 ;  /* 0x0000000003037211 */ /* 0x000fc800078f20ff */
[----:B------:R-:W-:-:S05]  /*00d0*/  SHF.R.S32.HI R3, RZ, 0x4, R3 ;  /* 0x00000004ff037819 */ /* 0x000fca0000011403 */
[----:B------:R-:W-:-:S05]  /*00e0*/  IMAD.HI R2, R3, 0x4ec4ec4f, RZ ;  /* 0x4ec4ec4f03027827 */ /* 0x000fca00078e02ff */
[----:B------:R-:W-:-:S04]  /*00f0*/  SHF.R.U32.HI R5, RZ, 0x1f, R2 ;  /* 0x0000001fff057819 */ /* 0x000fc80000011602 */
[----:B------:R-:W-:Y:S02]  /*0100*/  LEA.HI.SX32 R2, R2, R5, 0x18 ;  /* 0x0000000502027211 */ /* 0x000fe400078fc2ff */
[----:B------:R-:W1:Y:S03]  /*0110*/  LDC.64 R4, c[0x0][0x218] ;  /* 0x00008600ff047b82 */ /* 0x000e660000000a00 */
[----:B------:R-:W-:-:S04]  /*0120*/  IMAD R13, R2, -0x340, R3 ;  /* 0xfffffcc0020d7824 */ /* 0x000fc800078e0203 */
[C---:B--2---:R-:W-:Y:S01]  /*0130*/  IMAD.WIDE R6, R13.reuse, 0x4, R6 ;  /* 0x000000040d067825 */ /* 0x044fe200078e0206 */
[----:B------:R-:W2:Y:S05]  /*0140*/  LDC.64 R2, c[0x0][0x210] ;  /* 0x00008400ff027b82 */ /* 0x000eaa0000000a00 */
[----:B------:R-:W3:Y:S01]  /*0150*/  LDG.E.EL R6, desc[UR4][R6.64] ;  /* 0x0000000406067981 */ /* 0x000ee2000c2e1900 */
[----:B----4-:R-:W-:-:S04]  /*0160*/  IMAD.WIDE R8, R13, 0x4, R8 ;  /* 0x000000040d087825 */ /* 0x010fc800078e0208 */
[C---:B-----5:R-:W-:Y:S02]  /*0170*/  IMAD.WIDE R10, R13.reuse, 0x4, R10 ;  /* 0x000000040d0a7825 */ /* 0x060fe400078e020a */
[----:B------:R-:W4:Y:S02]  /*0180*/  LDG.E.EL R8, desc[UR4][R8.64] ;  /* 0x0000000408087981 */ /* 0x000f24000c2e1900 */
[----:B-1----:R-:W-:Y:S02]  /*0190*/  IMAD.WIDE R4, R13, 0x4, R4 ;  /* 0x000000040d047825 */ /* 0x002fe400078e0204 */
[----:B------:R-:W4:Y:S04]  /*01a0*/  LDG.E.EL R11, desc[UR4][R10.64] ;  /* 0x000000040a0b7981 */ /* 0x000f28000c2e1900 */
[----:B------:R1:W5:Y:S01]  /*01b0*/  LDG.E.EL R12, desc[UR4][R4.64] ;  /* 0x00000004040c7981 */ /* 0x000362000c2e1900 */
[----:B--2---:R-:W-:-:S06]  /*01c0*/  IMAD.WIDE R2, R0, 0x4, R2 ;  /* 0x0000000400027825 */ /* 0x004fcc00078e0202 */
[----:B------:R-:W5:Y:S01]  /*01d0*/  LDG.E.64 R2, desc[UR4][R2.64] ;  /* 0x0000000402027981 */ /* 0x000f62000c1e1b00 */
[----:B------:R-:W-:Y:S01]  /*01e0*/  HFMA2.MMA R14, -RZ, RZ, 1.625, 0 ;  /* 0x3e800000ff0e7435 */ /* 0x000fe200000001ff */
[----:B-1----:R-:W1:Y:S02]  /*01f0*/  LDC.64 R4, c[0x0][0x238] ;  /* 0x00008e00ff047b82 */ /* 0x002e640000000a00 */
[----:B-1----:R-:W-:-:S04]  /*0200*/  IMAD.WIDE R4, R0, 0x4, R4 ;  /* 0x0000000400047825 */ /* 0x002fc800078e0204 */
[----:B---3--:R-:W-:-:S04]  /*0210*/  FADD R6, R6, 9.9999997473787516356e-06 ;  /* 0x3727c5ac06067421 */ /* 0x008fc80000000000 */
[----:B------:R-:W1:Y:S02]  /*0220*/  MUFU.SQRT R7, R6 ;  /* 0x0000000600077308 */ /* 0x000e640000002000 */
[C---:B-1----:R-:W-:Y:S02]  /*0230*/  FSETP.GT.AND P0, PT, R7.reuse, 8.50705917302346158658e+37, PT ;  /* 0x7e8000000700780b */ /* 0x042fe40003f04000 */
[----:B------:R-:W-:-:S11]  /*0240*/  FSETP.GEU.AND P1, PT, R7, 1.175494350822287508e-38, PT ;  /* 0x008000000700780b */ /* 0x000fd60003f2e000 */
[----:B------:R-:W-:-:S04]  /*0250*/  @P0 FMUL R7, R7, 0.25 ;  /* 0x3e80000007070820 */ /* 0x000fc80000400000 */
[----:B------:R-:W-:-:S06]  /*0260*/  @!P1 FMUL R7, R7, 16777216 ;  /* 0x4b80000007079820 */ /* 0x000fcc0000400000 */
[----:B------:R-:W1:Y:S01]  /*0270*/  MUFU.RCP R7, R7 ;  /* 0x0000000700077308 */ /* 0x000e620000001000 */
[----:B------:R-:W-:Y:S01]  /*0280*/  FSEL R14, R14, 1, P0 ;  /* 0x3f8000000e0e7808 */ /* 0x000fe20000000000 */
[----:B-----5:R-:W-:-:S04]  /*0290*/  FADD R2, R2, -R12 ;  /* 0x8000000c02027221 */ /* 0x020fc80000000000 */
[----:B------:R-:W-:Y:S01]  /*02a0*/  @!P1 FMUL R14, R14, 16777216 ;  /* 0x4b8000000e0e9820 */ /* 0x000fe20000400000 */
[----:B------:R-:W-:-:S03]  /*02b0*/  FADD R3, R3, -R12 ;  /* 0x8000000c03037221 */ /* 0x000fc60000000000 */
[----:B-1----:R-:W-:-:S04]  /*02c0*/  FMUL R14, R7, R14 ;  /* 0x0000000e070e7220 */ /* 0x002fc80000400000 */
[-C--:B------:R-:W-:Y:S01]  /*02d0*/  FMUL R2, R2, R14.reuse ;  /* 0x0000000e02027220 */ /* 0x080fe20000400000 */
[----:B------:R-:W-:-:S03]  /*02e0*/  FMUL R14, R3, R14 ;  /* 0x0000000e030e7220 */ /* 0x000fc60000400000 */
[C-C-:B----4-:R-:W-:Y:S01]  /*02f0*/  FFMA R2, R8.reuse, R2, R11.reuse ;  /* 0x0000000208027223 */ /* 0x150fe2000000000b */
[----:B------:R-:W-:-:S04]  /*0300*/  FFMA R14, R8, R14, R11 ;  /* 0x0000000e080e7223 */ /* 0x000fc8000000000b */
[----:B------:R-:W-:Y:S02]  /*0310*/  FSETP.GEU.AND P0, PT, R2, RZ, PT ;  /* 0x000000ff0200720b */ /* 0x000fe40003f0e000 */
[----:B------:R-:W-:Y:S02]  /*0320*/  FSETP.GEU.AND P1, PT, R14, RZ, PT ;  /* 0x000000ff0e00720b */ /* 0x000fe40003f2e000 */
[----:B------:R-:W-:Y:S02]  /*0330*/  FSEL R2, R2, RZ, P0 ;  /* 0x000000ff02027208 */ /* 0x000fe40000000000 */
[----:B------:R-:W-:-:S05]  /*0340*/  FSEL R3, R14, RZ, P1 ;  /* 0x000000ff0e037208 */ /* 0x000fca0000800000 */
[----:B------:R-:W-:Y:S01]  /*0350*/  STG.E.64 desc[UR4][R4.64], R2 ;  /* 0x0000000204007986 */ /* 0x000fe2000c101b04 */
[----:B------:R-:W-:Y:S05]  /*0360*/  EXIT ;  /* 0x000000000000794d */ /* 0x000fea0003800000 */
.L_x_0:
[----:B------:R-:W-:-:S00]  /*0370*/  BRA `(.L_x_0) ;  /* 0xfffffffc00fc7947 */ /* 0x000fc0000383ffff */
[----:B------:R-:W-:-:S00]  /*0380*/  NOP ;  /* 0x0000000000007918 */ /* 0x000fc00000000000 */
[----:B------:R-:W-:-:S00]  /*0390*/  NOP ;  /* 0x0000000000007918 */ /* 0x000fc00000000000 */
[----:B------:R-:W-:-:S00]  /*03a0*/  NOP ;  /* 0x0000000000007918 */ /* 0x000fc00000000000 */
[----:B------:R-:W-:-:S00]  /*03b0*/  NOP ;  /* 0x0000000000007918 */ /* 0x000fc00000000000 */
[----:B------:R-:W-:-:S00]  /*03c0*/  NOP ;  /* 0x0000000000007918 */ /* 0x000fc00000000000 */
[----:B------:R-:W-:-:S00]  /*03d0*/  NOP ;  /* 0x0000000000007918 */ /* 0x000fc00000000000 */
[----:B------:R-:W-:-:S00]  /*03e0*/  NOP ;  /* 0x0000000000007918 */ /* 0x000fc00000000000 */
[----:B------:R-:W-:-:S00]  /*03f0*/  NOP ;  /* 0x0000000000007918 */ /* 0x000fc00000000000 */
.L_x_1:


//--------------------- .nv.global.init           --------------------------
	.section	.nv.global.init,"aw",@progbits
.nv.global.init:
	.type		_$_str,@object
	.size		_$_str,(_$_str_$_2 - _$_str)
_$_str:
        /*0000*/ 	.byte	0x5f, 0x5f, 0x43, 0x55, 0x44, 0x41, 0x5f, 0x46, 0x54, 0x5a, 0x00
	.type		_$_str_$_2,@object
	.size		_$_str_$_2,(.L_1 - _$_str_$_2)
_$_str_$_2:
        /*000b*/ 	.byte	0x5f, 0x5f, 0x43, 0x55, 0x44, 0x41, 0x5f, 0x50, 0x52, 0x45, 0x43, 0x5f, 0x53, 0x51, 0x52, 0x54
        /*001b*/ 	.byte	0x00
.L_1:


//--------------------- .nv.constant0.triton_poi_fused__native_batch_norm_legit_no_training_relu_59 --------------------------
	.section	.nv.constant0.triton_poi_fused__native_batch_norm_legit_no_training_relu_59,"a",@progbits
	.sectionflags	@""
	.align	4
.nv.constant0.triton_poi_fused__native_batch_norm_legit_no_training_relu_59:
	.zero		580
